//
// Generated by NVIDIA NVVM Compiler
//
// Compiler Build ID: CL-36424714
// Cuda compilation tools, release 13.0, V13.0.88
// Based on NVVM 20.0.0
//

.version 9.0
.target sm_100
.address_size 64

	// .globl	_Z12helloFromGpuv
.extern .func  (.param .b32 func_retval0) vprintf
(
	.param .b64 vprintf_param_0,
	.param .b64 vprintf_param_1
)
;
.global .align 1 .b8 $str[16] = {104, 101, 108, 108, 111, 32, 99, 117, 100, 97, 71, 112, 117, 33, 10};

.visible .entry _Z12helloFromGpuv()
{
	.reg .b32 	%r<3>;
	.reg .b64 	%rd<3>;

	mov.u64 	%rd1, $str;
	cvta.global.u64 	%rd2, %rd1;
	{ // callseq 0, 0
	.param .b64 param0;
	st.param.b64 	[param0], %rd2;
	.param .b64 param1;
	st.param.b64 	[param1], 0;
	.param .b32 retval0;
	call.uni (retval0), 
	vprintf, 
	(
	param0, 
	param1
	);
	ld.param.b32 	%r1, [retval0];
	} // callseq 0
	ret;

}


// ===== COMPILED SASS (sm_100) =====

	.target	sm_100

	.elftype	@"ET_EXEC"


//--------------------- .note.nv.tkinfo           --------------------------
	.section	.note.nv.tkinfo,"",@"SHT_NOTE"
	.sectionflags	@"SHF_NOTE_NV_TKINFO"
	.tkinfo
        /*0018*/ 	.word	0x00000002
        /*0030*/ 	.string	""
        /*0030*/ 	.string	"ptxas"
        /*0030*/ 	.string	"Cuda compilation tools, release 13.0, V13.0.88"
        /*0030*/ 	.string	"Build cuda_13.0.r13.0/compiler.36424714_0"
        /*0030*/ 	.string	"-arch sm_100 -m 64 "



//--------------------- .note.nv.cuinfo           --------------------------
	.section	.note.nv.cuinfo,"",@"SHT_NOTE"
	.sectionflags	@"SHF_NOTE_NV_CUINFO"
        /*0018*/ 	.short	0x0002
        /*001a*/ 	.short	0x0064
        /*001c*/ 	.short	0x0082
	.zero		2


//--------------------- .nv.info                  --------------------------
	.section	.nv.info,"",@"SHT_CUDA_INFO"
	.align	4


	//----- nvinfo : EIATTR_REGCOUNT
	.align		4
        /*0000*/ 	.byte	0x04, 0x2f
        /*0002*/ 	.short	(.L_2 - .L_1)
	.align		4
.L_1:
        /*0004*/ 	.word	index@(_Z12helloFromGpuv)
        /*0008*/ 	.word	0x00000018


	//----- nvinfo : EIATTR_FRAME_SIZE
	.align		4
.L_2:
        /*000c*/ 	.byte	0x04, 0x11
        /*000e*/ 	.short	(.L_4 - .L_3)
	.align		4
.L_3:
        /*0010*/ 	.word	index@(_Z12helloFromGpuv)
        /*0014*/ 	.word	0x00000000


	//----- nvinfo : EIATTR_MIN_STACK_SIZE
	.align		4
.L_4:
        /*0018*/ 	.byte	0x04, 0x12
        /*001a*/ 	.short	(.L_6 - .L_5)
	.align		4
.L_5:
        /*001c*/ 	.word	index@(_Z12helloFromGpuv)
        /*0020*/ 	.word	0x00000000
.L_6:


//--------------------- .nv.compat                --------------------------
	.section	.nv.compat,"",@"SHT_CUDA_COMPAT_INFO"
	.align	4
        /*0000*/ 	.byte	0x02, 0x09, 0x00, 0x00, 0x02, 0x02, 0x01, 0x00, 0x02, 0x05, 0x05, 0x00, 0x03, 0x07, 0x01, 0x01
        /*0010*/ 	.byte	0x02, 0x03, 0x00, 0x00, 0x02, 0x06, 0x01, 0x00, 0x04, 0x0b, 0x08, 0x00, 0x09, 0x00, 0x00, 0x00
        /*0020*/ 	.byte	0x00, 0x00, 0x00, 0x00


//--------------------- .nv.info._Z12helloFromGpuv --------------------------
	.section	.nv.info._Z12helloFromGpuv,"",@"SHT_CUDA_INFO"
	.sectionflags	@""
	.align	4


	//----- nvinfo : EIATTR_CUDA_API_VERSION
	.align		4
        /*0000*/ 	.byte	0x04, 0x37
        /*0002*/ 	.short	(.L_8 - .L_7)
.L_7:
        /*0004*/ 	.word	0x00000082


	//----- nvinfo : EIATTR_SPARSE_MMA_MASK
	.align		4
.L_8:
        /*0008*/ 	.byte	0x03, 0x50
        /*000a*/ 	.short	0x0000


	//----- nvinfo : EIATTR_MAXREG_COUNT
	.align		4
        /*000c*/ 	.byte	0x03, 0x1b
        /*000e*/ 	.short	0x00ff


	//----- nvinfo : EIATTR_EXTERNS
	.align		4
        /*0010*/ 	.byte	0x04, 0x0f
        /*0012*/ 	.short	(.L_10 - .L_9)


	//   ....[0]....
	.align		4
.L_9:
        /*0014*/ 	.word	index@(vprintf)


	//----- nvinfo : EIATTR_MERCURY_ISA_VERSION
	.align		4
.L_10:
        /*0018*/ 	.byte	0x03, 0x5f
        /*001a*/ 	.short	0x0101


	//----- nvinfo : EIATTR_VRC_CTA_INIT_COUNT
	.align		4
        /*001c*/ 	.byte	0x02, 0x4a
	.zero		1
	.zero		1


	//----- nvinfo : EIATTR_SYSCALL_OFFSETS
	.align		4
        /*0020*/ 	.byte	0x04, 0x46
        /*0022*/ 	.short	(.L_12 - .L_11)


	//   ....[0]....
.L_11:
        /*0024*/ 	.word	0x00000080


	//----- nvinfo : EIATTR_EXIT_INSTR_OFFSETS
	.align		4
.L_12:
        /*0028*/ 	.byte	0x04, 0x1c
        /*002a*/ 	.short	(.L_14 - .L_13)


	//   ....[0]....
.L_13:
        /*002c*/ 	.word	0x00000090


	//----- nvinfo : EIATTR_SW_WAR
	.align		4
.L_14:
        /*0030*/ 	.byte	0x04, 0x36
        /*0032*/ 	.short	(.L_16 - .L_15)
.L_15:
        /*0034*/ 	.word	0x00000008
.L_16:


//--------------------- .nv.callgraph             --------------------------
	.section	.nv.callgraph,"",@"SHT_CUDA_CALLGRAPH"
	.align	4
	.sectionentsize	8
	.align		4
        /*0000*/ 	.word	0x00000000
	.align		4
        /*0004*/ 	.word	0xffffffff
	.align		4
        /*0008*/ 	.word	index@(_Z12helloFromGpuv)
	.align		4
        /*000c*/ 	.word	index@(vprintf)
	.align		4
        /*0010*/ 	.word	0x00000000
	.align		4
        /*0014*/ 	.word	0xfffffffe
	.align		4
        /*0018*/ 	.word	0x00000000
	.align		4
        /*001c*/ 	.word	0xfffffffd
	.align		4
        /*0020*/ 	.word	0x00000000
	.align		4
        /*0024*/ 	.word	0xfffffffc


//--------------------- .nv.constant4             --------------------------
	.section	.nv.constant4,"a",@progbits
	.align	8
	.align		8
.nv.constant4:
        /*0000*/ 	.dword	vprintf
	.align		8
        /*0008*/ 	.dword	$str


//--------------------- .text._Z12helloFromGpuv   --------------------------
	.section	.text._Z12helloFromGpuv,"ax",@progbits
	.align	128
        .global         _Z12helloFromGpuv
        .type           _Z12helloFromGpuv,@function
        .size           _Z12helloFromGpuv,(.L_x_2 - _Z12helloFromGpuv)
        .other          _Z12helloFromGpuv,@"STO_CUDA_ENTRY STV_DEFAULT"
_Z12helloFromGpuv:
.text._Z12helloFromGpuv:
[----:B------:R-:W0:Y:S01]  /*0000*/  LDC R1, c[0x0][0x37c] ;  /* 0x0000df00ff017b82 */ /* 0x000e220000000800 */
[----:B------:R-:W-:Y:S01]  /*0010*/  MOV R0, 0x0 ;  /* 0x0000000000007802 */ /* 0x000fe20000000f00 */
[----:B------:R-:W1:Y:S01]  /*0020*/  LDCU.64 UR4, c[0x4][0x8] ;  /* 0x01000100ff0477ac */ /* 0x000e620008000a00 */
[----:B------:R-:W-:-:S05]  /*0030*/  CS2R R6, SRZ ;  /* 0x0000000000067805 */ /* 0x000fca000001ff00 */
[----:B------:R2:W3:Y:S01]  /*0040*/  LDC.64 R2, c[0x4][R0] ;  /* 0x0100000000027b82 */ /* 0x0004e20000000a00 */
[----:B-1----:R-:W-:Y:S02]  /*0050*/  IMAD.U32 R4, RZ, RZ, UR4 ;  /* 0x00000004ff047e24 */ /* 0x002fe4000f8e00ff */
[----:B--2---:R-:W-:-:S07]  /*0060*/  IMAD.U32 R5, RZ, RZ, UR5 ;  /* 0x00000005ff057e24 */ /* 0x004fce000f8e00ff */
[----:B------:R-:W-:-:S07]  /*0070*/  LEPC R20, `(.L_x_0) ;  /* 0x000000001014794e */ /* 0x000fce0000000000 */
[----:B0--3--:R-:W-:Y:S05]  /*0080*/  CALL.ABS.NOINC R2 ;  /* 0x0000000002007343 */ /* 0x009fea0003c00000 */
.L_x_0:
[----:B------:R-:W-:Y:S05]  /*0090*/  EXIT ;  /* 0x000000000000794d */ /* 0x000fea0003800000 */
.L_x_1:
[----:B------:R-:W-:-:S00]  /*00a0*/  BRA `(.L_x_1) ;  /* 0xfffffffc00fc7947 */ /* 0x000fc0000383ffff */
[----:B------:R-:W-:-:S00]  /*00b0*/  NOP ;  /* 0x0000000000007918 */ /* 0x000fc00000000000 */
        /* <DEDUP_REMOVED lines=12> */
.L_x_2:


//--------------------- .nv.global.init           --------------------------
	.section	.nv.global.init,"aw",@progbits
.nv.global.init:
	.type		$str,@object
	.size		$str,(.L_0 - $str)
$str:
        /*0000*/ 	.byte	0x68, 0x65, 0x6c, 0x6c, 0x6f, 0x20, 0x63, 0x75, 0x64, 0x61, 0x47, 0x70, 0x75, 0x21, 0x0a, 0x00
.L_0:


//--------------------- .nv.shared.reserved.0     --------------------------
	.section	.nv.shared.reserved.0,"aw",@nobits
	.weak		__nv_reservedSMEM_offset_0_alias
	.size		__nv_reservedSMEM_offset_0_alias, 0, 64
	.other		__nv_reservedSMEM_offset_0_alias,@"STO_CUDA_RESERVED_SHARED STV_DEFAULT"
__nv_reservedSMEM_offset_0_alias:
	.zero		0
	.zero		64


//--------------------- .nv.constant0._Z12helloFromGpuv --------------------------
	.section	.nv.constant0._Z12helloFromGpuv,"a",@progbits
	.sectionflags	@""
	.align	4
.nv.constant0._Z12helloFromGpuv:
	.zero		896


//--------------------- SYMBOLS --------------------------

	.type		.nv.reservedSmem.offset0,@object
	.size		.nv.reservedSmem.offset0,0x4
	.type		vprintf,@function
